//
// Generated by NVIDIA NVVM Compiler
//
// Compiler Build ID: CL-36424714
// Cuda compilation tools, release 13.0, V13.0.88
// Based on NVVM 20.0.0
//

.version 9.0
.target sm_100
.address_size 64

	// .globl	copy_blocks_kernel_f32

.visible .entry copy_blocks_kernel_f32(
	.param .u64 .ptr .align 1 copy_blocks_kernel_f32_param_0,
	.param .u64 .ptr .align 1 copy_blocks_kernel_f32_param_1,
	.param .u64 .ptr .align 1 copy_blocks_kernel_f32_param_2,
	.param .u32 copy_blocks_kernel_f32_param_3
)
{
	.reg .pred 	%p<4>;
	.reg .b32 	%r<13>;
	.reg .b32 	%f<3>;
	.reg .b64 	%rd<33>;

	ld.param.u64 	%rd7, [copy_blocks_kernel_f32_param_0];
	ld.param.u64 	%rd8, [copy_blocks_kernel_f32_param_1];
	ld.param.u64 	%rd9, [copy_blocks_kernel_f32_param_2];
	ld.param.u32 	%r7, [copy_blocks_kernel_f32_param_3];
	cvta.to.global.u64 	%rd10, %rd9;
	cvta.to.global.u64 	%rd11, %rd8;
	cvta.to.global.u64 	%rd12, %rd7;
	mov.u32 	%r8, %ctaid.x;
	mov.u32 	%r9, %ctaid.y;
	mul.wide.u32 	%rd13, %r8, 8;
	add.s64 	%rd1, %rd12, %rd13;
	add.s64 	%rd2, %rd11, %rd13;
	shl.b32 	%r10, %r9, 1;
	mul.wide.u32 	%rd14, %r10, 8;
	add.s64 	%rd15, %rd10, %rd14;
	ld.global.nc.u64 	%rd16, [%rd15];
	ld.global.nc.u64 	%rd17, [%rd15+8];
	cvt.s64.s32 	%rd18, %r7;
	mul.lo.s64 	%rd3, %rd16, %rd18;
	mul.lo.s64 	%rd4, %rd17, %rd18;
	mov.u32 	%r12, %tid.x;
	setp.ge.s32 	%p1, %r12, %r7;
	@%p1 bra 	$L__BB0_4;
	ld.global.u64 	%rd5, [%rd1];
	ld.global.u64 	%rd6, [%rd2];
	mov.u32 	%r2, %ntid.x;
	mov.u32 	%r11, %r12;
$L__BB0_2:
	cvt.s64.s32 	%rd19, %r11;
	add.s64 	%rd20, %rd3, %rd19;
	add.s64 	%rd21, %rd4, %rd19;
	shl.b64 	%rd22, %rd20, 2;
	add.s64 	%rd23, %rd5, %rd22;
	ld.f32 	%f1, [%rd23];
	shl.b64 	%rd24, %rd21, 2;
	add.s64 	%rd25, %rd5, %rd24;
	st.f32 	[%rd25], %f1;
	add.s32 	%r11, %r11, %r2;
	setp.lt.s32 	%p2, %r11, %r7;
	@%p2 bra 	$L__BB0_2;
$L__BB0_3:
	cvt.s64.s32 	%rd26, %r12;
	add.s64 	%rd27, %rd3, %rd26;
	add.s64 	%rd28, %rd4, %rd26;
	shl.b64 	%rd29, %rd27, 2;
	add.s64 	%rd30, %rd6, %rd29;
	ld.f32 	%f2, [%rd30];
	shl.b64 	%rd31, %rd28, 2;
	add.s64 	%rd32, %rd6, %rd31;
	st.f32 	[%rd32], %f2;
	add.s32 	%r12, %r12, %r2;
	setp.lt.s32 	%p3, %r12, %r7;
	@%p3 bra 	$L__BB0_3;
$L__BB0_4:
	ret;

}
	// .globl	copy_blocks_kernel_f16
.visible .entry copy_blocks_kernel_f16(
	.param .u64 .ptr .align 1 copy_blocks_kernel_f16_param_0,
	.param .u64 .ptr .align 1 copy_blocks_kernel_f16_param_1,
	.param .u64 .ptr .align 1 copy_blocks_kernel_f16_param_2,
	.param .u32 copy_blocks_kernel_f16_param_3
)
{
	.reg .pred 	%p<4>;
	.reg .b16 	%rs<3>;
	.reg .b32 	%r<13>;
	.reg .b64 	%rd<33>;

	ld.param.u64 	%rd7, [copy_blocks_kernel_f16_param_0];
	ld.param.u64 	%rd8, [copy_blocks_kernel_f16_param_1];
	ld.param.u64 	%rd9, [copy_blocks_kernel_f16_param_2];
	ld.param.u32 	%r7, [copy_blocks_kernel_f16_param_3];
	cvta.to.global.u64 	%rd10, %rd9;
	cvta.to.global.u64 	%rd11, %rd8;
	cvta.to.global.u64 	%rd12, %rd7;
	mov.u32 	%r8, %ctaid.x;
	mov.u32 	%r9, %ctaid.y;
	mul.wide.u32 	%rd13, %r8, 8;
	add.s64 	%rd1, %rd12, %rd13;
	add.s64 	%rd2, %rd11, %rd13;
	shl.b32 	%r10, %r9, 1;
	mul.wide.u32 	%rd14, %r10, 8;
	add.s64 	%rd15, %rd10, %rd14;
	ld.global.nc.u64 	%rd16, [%rd15];
	ld.global.nc.u64 	%rd17, [%rd15+8];
	cvt.s64.s32 	%rd18, %r7;
	mul.lo.s64 	%rd3, %rd16, %rd18;
	mul.lo.s64 	%rd4, %rd17, %rd18;
	mov.u32 	%r12, %tid.x;
	setp.ge.s32 	%p1, %r12, %r7;
	@%p1 bra 	$L__BB1_4;
	ld.global.u64 	%rd5, [%rd1];
	ld.global.u64 	%rd6, [%rd2];
	mov.u32 	%r2, %ntid.x;
	mov.u32 	%r11, %r12;
$L__BB1_2:
	cvt.s64.s32 	%rd19, %r11;
	add.s64 	%rd20, %rd3, %rd19;
	add.s64 	%rd21, %rd4, %rd19;
	shl.b64 	%rd22, %rd20, 1;
	add.s64 	%rd23, %rd5, %rd22;
	ld.u16 	%rs1, [%rd23];
	shl.b64 	%rd24, %rd21, 1;
	add.s64 	%rd25, %rd5, %rd24;
	st.u16 	[%rd25], %rs1;
	add.s32 	%r11, %r11, %r2;
	setp.lt.s32 	%p2, %r11, %r7;
	@%p2 bra 	$L__BB1_2;
$L__BB1_3:
	cvt.s64.s32 	%rd26, %r12;
	add.s64 	%rd27, %rd3, %rd26;
	add.s64 	%rd28, %rd4, %rd26;
	shl.b64 	%rd29, %rd27, 1;
	add.s64 	%rd30, %rd6, %rd29;
	ld.u16 	%rs2, [%rd30];
	shl.b64 	%rd31, %rd28, 1;
	add.s64 	%rd32, %rd6, %rd31;
	st.u16 	[%rd32], %rs2;
	add.s32 	%r12, %r12, %r2;
	setp.lt.s32 	%p3, %r12, %r7;
	@%p3 bra 	$L__BB1_3;
$L__BB1_4:
	ret;

}
	// .globl	copy_blocks_kernel_bf16
.visible .entry copy_blocks_kernel_bf16(
	.param .u64 .ptr .align 1 copy_blocks_kernel_bf16_param_0,
	.param .u64 .ptr .align 1 copy_blocks_kernel_bf16_param_1,
	.param .u64 .ptr .align 1 copy_blocks_kernel_bf16_param_2,
	.param .u32 copy_blocks_kernel_bf16_param_3
)
{
	.reg .pred 	%p<4>;
	.reg .b16 	%rs<3>;
	.reg .b32 	%r<13>;
	.reg .b64 	%rd<33>;

	ld.param.u64 	%rd7, [copy_blocks_kernel_bf16_param_0];
	ld.param.u64 	%rd8, [copy_blocks_kernel_bf16_param_1];
	ld.param.u64 	%rd9, [copy_blocks_kernel_bf16_param_2];
	ld.param.u32 	%r7, [copy_blocks_kernel_bf16_param_3];
	cvta.to.global.u64 	%rd10, %rd9;
	cvta.to.global.u64 	%rd11, %rd8;
	cvta.to.global.u64 	%rd12, %rd7;
	mov.u32 	%r8, %ctaid.x;
	mov.u32 	%r9, %ctaid.y;
	mul.wide.u32 	%rd13, %r8, 8;
	add.s64 	%rd1, %rd12, %rd13;
	add.s64 	%rd2, %rd11, %rd13;
	shl.b32 	%r10, %r9, 1;
	mul.wide.u32 	%rd14, %r10, 8;
	add.s64 	%rd15, %rd10, %rd14;
	ld.global.nc.u64 	%rd16, [%rd15];
	ld.global.nc.u64 	%rd17, [%rd15+8];
	cvt.s64.s32 	%rd18, %r7;
	mul.lo.s64 	%rd3, %rd16, %rd18;
	mul.lo.s64 	%rd4, %rd17, %rd18;
	mov.u32 	%r12, %tid.x;
	setp.ge.s32 	%p1, %r12, %r7;
	@%p1 bra 	$L__BB2_4;
	ld.global.u64 	%rd5, [%rd1];
	ld.global.u64 	%rd6, [%rd2];
	mov.u32 	%r2, %ntid.x;
	mov.u32 	%r11, %r12;
$L__BB2_2:
	cvt.s64.s32 	%rd19, %r11;
	add.s64 	%rd20, %rd3, %rd19;
	add.s64 	%rd21, %rd4, %rd19;
	shl.b64 	%rd22, %rd20, 1;
	add.s64 	%rd23, %rd5, %rd22;
	ld.u16 	%rs1, [%rd23];
	shl.b64 	%rd24, %rd21, 1;
	add.s64 	%rd25, %rd5, %rd24;
	st.u16 	[%rd25], %rs1;
	add.s32 	%r11, %r11, %r2;
	setp.lt.s32 	%p2, %r11, %r7;
	@%p2 bra 	$L__BB2_2;
$L__BB2_3:
	cvt.s64.s32 	%rd26, %r12;
	add.s64 	%rd27, %rd3, %rd26;
	add.s64 	%rd28, %rd4, %rd26;
	shl.b64 	%rd29, %rd27, 1;
	add.s64 	%rd30, %rd6, %rd29;
	ld.u16 	%rs2, [%rd30];
	shl.b64 	%rd31, %rd28, 1;
	add.s64 	%rd32, %rd6, %rd31;
	st.u16 	[%rd32], %rs2;
	add.s32 	%r12, %r12, %r2;
	setp.lt.s32 	%p3, %r12, %r7;
	@%p3 bra 	$L__BB2_3;
$L__BB2_4:
	ret;

}


// ===== COMPILED SASS (sm_100) =====

	.target	sm_100

	.elftype	@"ET_EXEC"


//--------------------- .note.nv.tkinfo           --------------------------
	.section	.note.nv.tkinfo,"",@"SHT_NOTE"
	.sectionflags	@"SHF_NOTE_NV_TKINFO"
	.tkinfo
        /*0018*/ 	.word	0x00000002
        /*0030*/ 	.string	""
        /*0030*/ 	.string	"ptxas"
        /*0030*/ 	.string	"Cuda compilation tools, release 13.0, V13.0.88"
        /*0030*/ 	.string	"Build cuda_13.0.r13.0/compiler.36424714_0"
        /*0030*/ 	.string	"-arch sm_100 -m 64 "



//--------------------- .note.nv.cuinfo           --------------------------
	.section	.note.nv.cuinfo,"",@"SHT_NOTE"
	.sectionflags	@"SHF_NOTE_NV_CUINFO"
        /*0018*/ 	.short	0x0002
        /*001a*/ 	.short	0x0064
        /*001c*/ 	.short	0x0082
	.zero		2


//--------------------- .nv.info                  --------------------------
	.section	.nv.info,"",@"SHT_CUDA_INFO"
	.align	4


	//----- nvinfo : EIATTR_REGCOUNT
	.align		4
        /*0000*/ 	.byte	0x04, 0x2f
        /*0002*/ 	.short	(.L_1 - .L_0)
	.align		4
.L_0:
        /*0004*/ 	.word	index@(copy_blocks_kernel_f32)
        /*0008*/ 	.word	0x00000016


	//----- nvinfo : EIATTR_FRAME_SIZE
	.align		4
.L_1:
        /*000c*/ 	.byte	0x04, 0x11
        /*000e*/ 	.short	(.L_3 - .L_2)
	.align		4
.L_2:
        /*0010*/ 	.word	index@(copy_blocks_kernel_f32)
        /*0014*/ 	.word	0x00000000


	//----- nvinfo : EIATTR_REGCOUNT
	.align		4
.L_3:
        /*0018*/ 	.byte	0x04, 0x2f
        /*001a*/ 	.short	(.L_5 - .L_4)
	.align		4
.L_4:
        /*001c*/ 	.word	index@(copy_blocks_kernel_f16)
        /*0020*/ 	.word	0x00000016


	//----- nvinfo : EIATTR_FRAME_SIZE
	.align		4
.L_5:
        /*0024*/ 	.byte	0x04, 0x11
        /*0026*/ 	.short	(.L_7 - .L_6)
	.align		4
.L_6:
        /*0028*/ 	.word	index@(copy_blocks_kernel_f16)
        /*002c*/ 	.word	0x00000000


	//----- nvinfo : EIATTR_REGCOUNT
	.align		4
.L_7:
        /*0030*/ 	.byte	0x04, 0x2f
        /*0032*/ 	.short	(.L_9 - .L_8)
	.align		4
.L_8:
        /*0034*/ 	.word	index@(copy_blocks_kernel_bf16)
        /*0038*/ 	.word	0x00000016


	//----- nvinfo : EIATTR_FRAME_SIZE
	.align		4
.L_9:
        /*003c*/ 	.byte	0x04, 0x11
        /*003e*/ 	.short	(.L_11 - .L_10)
	.align		4
.L_10:
        /*0040*/ 	.word	index@(copy_blocks_kernel_bf16)
        /*0044*/ 	.word	0x00000000


	//----- nvinfo : EIATTR_MIN_STACK_SIZE
	.align		4
.L_11:
        /*0048*/ 	.byte	0x04, 0x12
        /*004a*/ 	.short	(.L_13 - .L_12)
	.align		4
.L_12:
        /*004c*/ 	.word	index@(copy_blocks_kernel_bf16)
        /*0050*/ 	.word	0x00000000


	//----- nvinfo : EIATTR_MIN_STACK_SIZE
	.align		4
.L_13:
        /*0054*/ 	.byte	0x04, 0x12
        /*0056*/ 	.short	(.L_15 - .L_14)
	.align		4
.L_14:
        /*0058*/ 	.word	index@(copy_blocks_kernel_f16)
        /*005c*/ 	.word	0x00000000


	//----- nvinfo : EIATTR_MIN_STACK_SIZE
	.align		4
.L_15:
        /*0060*/ 	.byte	0x04, 0x12
        /*0062*/ 	.short	(.L_17 - .L_16)
	.align		4
.L_16:
        /*0064*/ 	.word	index@(copy_blocks_kernel_f32)
        /*0068*/ 	.word	0x00000000
.L_17:


//--------------------- .nv.compat                --------------------------
	.section	.nv.compat,"",@"SHT_CUDA_COMPAT_INFO"
	.align	4
        /*0000*/ 	.byte	0x02, 0x09, 0x00, 0x00, 0x02, 0x02, 0x01, 0x00, 0x02, 0x05, 0x05, 0x00, 0x03, 0x07, 0x01, 0x01
        /*0010*/ 	.byte	0x02, 0x03, 0x00, 0x00, 0x02, 0x06, 0x01, 0x00, 0x04, 0x0b, 0x08, 0x00, 0x09, 0x00, 0x00, 0x00
        /*0020*/ 	.byte	0x00, 0x00, 0x00, 0x00


//--------------------- .nv.info.copy_blocks_kernel_bf16 --------------------------
	.section	.nv.info.copy_blocks_kernel_bf16,"",@"SHT_CUDA_INFO"
	.sectionflags	@""
	.align	4


	//----- nvinfo : EIATTR_CUDA_API_VERSION
	.align		4
        /*0000*/ 	.byte	0x04, 0x37
        /*0002*/ 	.short	(.L_19 - .L_18)
.L_18:
        /*0004*/ 	.word	0x00000082


	//----- nvinfo : EIATTR_KPARAM_INFO
	.align		4
.L_19:
        /*0008*/ 	.byte	0x04, 0x17
        /*000a*/ 	.short	(.L_21 - .L_20)
.L_20:
        /*000c*/ 	.word	0x00000000
        /*0010*/ 	.short	0x0003
        /*0012*/ 	.short	0x0018
        /*0014*/ 	.byte	0x00, 0xf0, 0x11, 0x00


	//----- nvinfo : EIATTR_KPARAM_INFO
	.align		4
.L_21:
        /*0018*/ 	.byte	0x04, 0x17
        /*001a*/ 	.short	(.L_23 - .L_22)
.L_22:
        /*001c*/ 	.word	0x00000000
        /*0020*/ 	.short	0x0002
        /*0022*/ 	.short	0x0010
        /*0024*/ 	.byte	0x00, 0xf5, 0x21, 0x00


	//----- nvinfo : EIATTR_KPARAM_INFO
	.align		4
.L_23:
        /*0028*/ 	.byte	0x04, 0x17
        /*002a*/ 	.short	(.L_25 - .L_24)
.L_24:
        /*002c*/ 	.word	0x00000000
        /*0030*/ 	.short	0x0001
        /*0032*/ 	.short	0x0008
        /*0034*/ 	.byte	0x00, 0xf5, 0x21, 0x00


	//----- nvinfo : EIATTR_KPARAM_INFO
	.align		4
.L_25:
        /*0038*/ 	.byte	0x04, 0x17
        /*003a*/ 	.short	(.L_27 - .L_26)
.L_26:
        /*003c*/ 	.word	0x00000000
        /*0040*/ 	.short	0x0000
        /*0042*/ 	.short	0x0000
        /*0044*/ 	.byte	0x00, 0xf5, 0x21, 0x00


	//----- nvinfo : EIATTR_SPARSE_MMA_MASK
	.align		4
.L_27:
        /*0048*/ 	.byte	0x03, 0x50
        /*004a*/ 	.short	0x0000


	//----- nvinfo : EIATTR_MAXREG_COUNT
	.align		4
        /*004c*/ 	.byte	0x03, 0x1b
        /*004e*/ 	.short	0x00ff


	//----- nvinfo : EIATTR_MERCURY_ISA_VERSION
	.align		4
        /*0050*/ 	.byte	0x03, 0x5f
        /*0052*/ 	.short	0x0101


	//----- nvinfo : EIATTR_VRC_CTA_INIT_COUNT
	.align		4
        /*0054*/ 	.byte	0x02, 0x4a
	.zero		1
	.zero		1


	//----- nvinfo : EIATTR_EXIT_INSTR_OFFSETS
	.align		4
        /*0058*/ 	.byte	0x04, 0x1c
        /*005a*/ 	.short	(.L_29 - .L_28)


	//   ....[0]....
.L_28:
        /*005c*/ 	.word	0x00000150


	//   ....[1]....
        /*0060*/ 	.word	0x000003d0


	//----- nvinfo : EIATTR_CRS_STACK_SIZE
	.align		4
.L_29:
        /*0064*/ 	.byte	0x04, 0x1e
        /*0066*/ 	.short	(.L_31 - .L_30)
.L_30:
        /*0068*/ 	.word	0x00000000


	//----- nvinfo : EIATTR_CBANK_PARAM_SIZE
	.align		4
.L_31:
        /*006c*/ 	.byte	0x03, 0x19
        /*006e*/ 	.short	0x001c


	//----- nvinfo : EIATTR_PARAM_CBANK
	.align		4
        /*0070*/ 	.byte	0x04, 0x0a
        /*0072*/ 	.short	(.L_33 - .L_32)
	.align		4
.L_32:
        /*0074*/ 	.word	index@(.nv.constant0.copy_blocks_kernel_bf16)
        /*0078*/ 	.short	0x0380
        /*007a*/ 	.short	0x001c


	//----- nvinfo : EIATTR_SW_WAR
	.align		4
.L_33:
        /*007c*/ 	.byte	0x04, 0x36
        /*007e*/ 	.short	(.L_35 - .L_34)
.L_34:
        /*0080*/ 	.word	0x00000008
.L_35:


//--------------------- .nv.info.copy_blocks_kernel_f16 --------------------------
	.section	.nv.info.copy_blocks_kernel_f16,"",@"SHT_CUDA_INFO"
	.sectionflags	@""
	.align	4


	//----- nvinfo : EIATTR_CUDA_API_VERSION
	.align		4
        /*0000*/ 	.byte	0x04, 0x37
        /*0002*/ 	.short	(.L_37 - .L_36)
.L_36:
        /*0004*/ 	.word	0x00000082


	//----- nvinfo : EIATTR_KPARAM_INFO
	.align		4
.L_37:
        /*0008*/ 	.byte	0x04, 0x17
        /*000a*/ 	.short	(.L_39 - .L_38)
.L_38:
        /*000c*/ 	.word	0x00000000
        /*0010*/ 	.short	0x0003
        /*0012*/ 	.short	0x0018
        /*0014*/ 	.byte	0x00, 0xf0, 0x11, 0x00


	//----- nvinfo : EIATTR_KPARAM_INFO
	.align		4
.L_39:
        /*0018*/ 	.byte	0x04, 0x17
        /*001a*/ 	.short	(.L_41 - .L_40)
.L_40:
        /*001c*/ 	.word	0x00000000
        /*0020*/ 	.short	0x0002
        /*0022*/ 	.short	0x0010
        /*0024*/ 	.byte	0x00, 0xf5, 0x21, 0x00


	//----- nvinfo : EIATTR_KPARAM_INFO
	.align		4
.L_41:
        /*0028*/ 	.byte	0x04, 0x17
        /*002a*/ 	.short	(.L_43 - .L_42)
.L_42:
        /*002c*/ 	.word	0x00000000
        /*0030*/ 	.short	0x0001
        /*0032*/ 	.short	0x0008
        /*0034*/ 	.byte	0x00, 0xf5, 0x21, 0x00


	//----- nvinfo : EIATTR_KPARAM_INFO
	.align		4
.L_43:
        /*0038*/ 	.byte	0x04, 0x17
        /*003a*/ 	.short	(.L_45 - .L_44)
.L_44:
        /*003c*/ 	.word	0x00000000
        /*0040*/ 	.short	0x0000
        /*0042*/ 	.short	0x0000
        /*0044*/ 	.byte	0x00, 0xf5, 0x21, 0x00


	//----- nvinfo : EIATTR_SPARSE_MMA_MASK
	.align		4
.L_45:
        /*0048*/ 	.byte	0x03, 0x50
        /*004a*/ 	.short	0x0000


	//----- nvinfo : EIATTR_MAXREG_COUNT
	.align		4
        /*004c*/ 	.byte	0x03, 0x1b
        /*004e*/ 	.short	0x00ff


	//----- nvinfo : EIATTR_MERCURY_ISA_VERSION
	.align		4
        /*0050*/ 	.byte	0x03, 0x5f
        /*0052*/ 	.short	0x0101


	//----- nvinfo : EIATTR_VRC_CTA_INIT_COUNT
	.align		4
        /*0054*/ 	.byte	0x02, 0x4a
	.zero		1
	.zero		1


	//----- nvinfo : EIATTR_EXIT_INSTR_OFFSETS
	.align		4
        /*0058*/ 	.byte	0x04, 0x1c
        /*005a*/ 	.short	(.L_47 - .L_46)


	//   ....[0]....
.L_46:
        /*005c*/ 	.word	0x00000150


	//   ....[1]....
        /*0060*/ 	.word	0x000003d0


	//----- nvinfo : EIATTR_CRS_STACK_SIZE
	.align		4
.L_47:
        /*0064*/ 	.byte	0x04, 0x1e
        /*0066*/ 	.short	(.L_49 - .L_48)
.L_48:
        /*0068*/ 	.word	0x00000000


	//----- nvinfo : EIATTR_CBANK_PARAM_SIZE
	.align		4
.L_49:
        /*006c*/ 	.byte	0x03, 0x19
        /*006e*/ 	.short	0x001c


	//----- nvinfo : EIATTR_PARAM_CBANK
	.align		4
        /*0070*/ 	.byte	0x04, 0x0a
        /*0072*/ 	.short	(.L_51 - .L_50)
	.align		4
.L_50:
        /*0074*/ 	.word	index@(.nv.constant0.copy_blocks_kernel_f16)
        /*0078*/ 	.short	0x0380
        /*007a*/ 	.short	0x001c


	//----- nvinfo : EIATTR_SW_WAR
	.align		4
.L_51:
        /*007c*/ 	.byte	0x04, 0x36
        /*007e*/ 	.short	(.L_53 - .L_52)
.L_52:
        /*0080*/ 	.word	0x00000008
.L_53:


//--------------------- .nv.info.copy_blocks_kernel_f32 --------------------------
	.section	.nv.info.copy_blocks_kernel_f32,"",@"SHT_CUDA_INFO"
	.sectionflags	@""
	.align	4


	//----- nvinfo : EIATTR_CUDA_API_VERSION
	.align		4
        /*0000*/ 	.byte	0x04, 0x37
        /*0002*/ 	.short	(.L_55 - .L_54)
.L_54:
        /*0004*/ 	.word	0x00000082


	//----- nvinfo : EIATTR_KPARAM_INFO
	.align		4
.L_55:
        /*0008*/ 	.byte	0x04, 0x17
        /*000a*/ 	.short	(.L_57 - .L_56)
.L_56:
        /*000c*/ 	.word	0x00000000
        /*0010*/ 	.short	0x0003
        /*0012*/ 	.short	0x0018
        /*0014*/ 	.byte	0x00, 0xf0, 0x11, 0x00


	//----- nvinfo : EIATTR_KPARAM_INFO
	.align		4
.L_57:
        /*0018*/ 	.byte	0x04, 0x17
        /*001a*/ 	.short	(.L_59 - .L_58)
.L_58:
        /*001c*/ 	.word	0x00000000
        /*0020*/ 	.short	0x0002
        /*0022*/ 	.short	0x0010
        /*0024*/ 	.byte	0x00, 0xf5, 0x21, 0x00


	//----- nvinfo : EIATTR_KPARAM_INFO
	.align		4
.L_59:
        /*0028*/ 	.byte	0x04, 0x17
        /*002a*/ 	.short	(.L_61 - .L_60)
.L_60:
        /*002c*/ 	.word	0x00000000
        /*0030*/ 	.short	0x0001
        /*0032*/ 	.short	0x0008
        /*0034*/ 	.byte	0x00, 0xf5, 0x21, 0x00


	//----- nvinfo : EIATTR_KPARAM_INFO
	.align		4
.L_61:
        /*0038*/ 	.byte	0x04, 0x17
        /*003a*/ 	.short	(.L_63 - .L_62)
.L_62:
        /*003c*/ 	.word	0x00000000
        /*0040*/ 	.short	0x0000
        /*0042*/ 	.short	0x0000
        /*0044*/ 	.byte	0x00, 0xf5, 0x21, 0x00


	//----- nvinfo : EIATTR_SPARSE_MMA_MASK
	.align		4
.L_63:
        /*0048*/ 	.byte	0x03, 0x50
        /*004a*/ 	.short	0x0000


	//----- nvinfo : EIATTR_MAXREG_COUNT
	.align		4
        /*004c*/ 	.byte	0x03, 0x1b
        /*004e*/ 	.short	0x00ff


	//----- nvinfo : EIATTR_MERCURY_ISA_VERSION
	.align		4
        /*0050*/ 	.byte	0x03, 0x5f
        /*0052*/ 	.short	0x0101


	//----- nvinfo : EIATTR_VRC_CTA_INIT_COUNT
	.align		4
        /*0054*/ 	.byte	0x02, 0x4a
	.zero		1
	.zero		1


	//----- nvinfo : EIATTR_EXIT_INSTR_OFFSETS
	.align		4
        /*0058*/ 	.byte	0x04, 0x1c
        /*005a*/ 	.short	(.L_65 - .L_64)


	//   ....[0]....
.L_64:
        /*005c*/ 	.word	0x00000150


	//   ....[1]....
        /*0060*/ 	.word	0x000003d0


	//----- nvinfo : EIATTR_CRS_STACK_SIZE
	.align		4
.L_65:
        /*0064*/ 	.byte	0x04, 0x1e
        /*0066*/ 	.short	(.L_67 - .L_66)
.L_66:
        /*0068*/ 	.word	0x00000000


	//----- nvinfo : EIATTR_CBANK_PARAM_SIZE
	.align		4
.L_67:
        /*006c*/ 	.byte	0x03, 0x19
        /*006e*/ 	.short	0x001c


	//----- nvinfo : EIATTR_PARAM_CBANK
	.align		4
        /*0070*/ 	.byte	0x04, 0x0a
        /*0072*/ 	.short	(.L_69 - .L_68)
	.align		4
.L_68:
        /*0074*/ 	.word	index@(.nv.constant0.copy_blocks_kernel_f32)
        /*0078*/ 	.short	0x0380
        /*007a*/ 	.short	0x001c


	//----- nvinfo : EIATTR_SW_WAR
	.align		4
.L_69:
        /*007c*/ 	.byte	0x04, 0x36
        /*007e*/ 	.short	(.L_71 - .L_70)
.L_70:
        /*0080*/ 	.word	0x00000008
.L_71:


//--------------------- .nv.callgraph             --------------------------
	.section	.nv.callgraph,"",@"SHT_CUDA_CALLGRAPH"
	.align	4
	.sectionentsize	8
	.align		4
        /*0000*/ 	.word	0x00000000
	.align		4
        /*0004*/ 	.word	0xffffffff
	.align		4
        /*0008*/ 	.word	0x00000000
	.align		4
        /*000c*/ 	.word	0xfffffffe
	.align		4
        /*0010*/ 	.word	0x00000000
	.align		4
        /*0014*/ 	.word	0xfffffffd
	.align		4
        /*0018*/ 	.word	0x00000000
	.align		4
        /*001c*/ 	.word	0xfffffffc


//--------------------- .text.copy_blocks_kernel_bf16 --------------------------
	.section	.text.copy_blocks_kernel_bf16,"ax",@progbits
	.align	128
        .global         copy_blocks_kernel_bf16
        .type           copy_blocks_kernel_bf16,@function
        .size           copy_blocks_kernel_bf16,(.L_x_9 - copy_blocks_kernel_bf16)
        .other          copy_blocks_kernel_bf16,@"STO_CUDA_ENTRY STV_DEFAULT"
copy_blocks_kernel_bf16:
.text.copy_blocks_kernel_bf16:
[----:B------:R-:W-:Y:S01]  /*0000*/  LDC R1, c[0x0][0x37c] ;  /* 0x0000df00ff017b82 */ /* 0x000fe20000000800 */
[----:B------:R-:W0:Y:S07]  /*0010*/  S2R R5, SR_CTAID.Y ;  /* 0x0000000000057919 */ /* 0x000e2e0000002600 */
[----:B------:R-:W1:Y:S01]  /*0020*/  LDC.64 R2, c[0x0][0x390] ;  /* 0x0000e400ff027b82 */ /* 0x000e620000000a00 */
[----:B------:R-:W2:Y:S01]  /*0030*/  LDCU.64 UR4, c[0x0][0x358] ;  /* 0x00006b00ff0477ac */ /* 0x000ea20008000a00 */
[----:B------:R-:W3:Y:S01]  /*0040*/  S2R R0, SR_TID.X ;  /* 0x0000000000007919 */ /* 0x000ee20000002100 */
[----:B------:R-:W3:Y:S01]  /*0050*/  LDCU UR7, c[0x0][0x398] ;  /* 0x00007300ff0777ac */ /* 0x000ee20008000800 */
[----:B------:R-:W4:Y:S04]  /*0060*/  S2R R13, SR_CTAID.X ;  /* 0x00000000000d7919 */ /* 0x000f280000002500 */
[----:B------:R-:W4:Y:S08]  /*0070*/  LDC.64 R6, c[0x0][0x380] ;  /* 0x0000e000ff067b82 */ /* 0x000f300000000a00 */
[----:B------:R-:W5:Y:S01]  /*0080*/  LDC.64 R10, c[0x0][0x388] ;  /* 0x0000e200ff0a7b82 */ /* 0x000f620000000a00 */
[----:B0-----:R-:W-:-:S04]  /*0090*/  IMAD.SHL.U32 R5, R5, 0x2, RZ ;  /* 0x0000000205057824 */ /* 0x001fc800078e00ff */
[----:B-1----:R-:W-:-:S05]  /*00a0*/  IMAD.WIDE.U32 R2, R5, 0x8, R2 ;  /* 0x0000000805027825 */ /* 0x002fca00078e0002 */
[----:B--2---:R-:W2:Y:S04]  /*00b0*/  LDG.E.64.CONSTANT R4, desc[UR4][R2.64] ;  /* 0x0000000402047981 */ /* 0x004ea8000c1e9b00 */
[----:B------:R5:W2:Y:S01]  /*00c0*/  LDG.E.64.CONSTANT R8, desc[UR4][R2.64+0x8] ;  /* 0x0000080402087981 */ /* 0x000aa2000c1e9b00 */
[----:B---3--:R-:W-:Y:S01]  /*00d0*/  ISETP.GE.AND P0, PT, R0, UR7, PT ;  /* 0x0000000700007c0c */ /* 0x008fe2000bf06270 */
[----:B------:R-:W-:Y:S01]  /*00e0*/  USHF.R.S32.HI UR6, URZ, 0x1f, UR7 ;  /* 0x0000001fff067899 */ /* 0x000fe20008011407 */
[----:B----4-:R-:W-:-:S04]  /*00f0*/  IMAD.WIDE.U32 R6, R13, 0x8, R6 ;  /* 0x000000080d067825 */ /* 0x010fc800078e0006 */
[----:B-----5:R-:W-:-:S04]  /*0100*/  IMAD.WIDE.U32 R2, R13, 0x8, R10 ;  /* 0x000000080d027825 */ /* 0x020fc800078e000a */
[----:B--2---:R-:W-:Y:S02]  /*0110*/  IMAD R15, R5, UR7, RZ ;  /* 0x00000007050f7c24 */ /* 0x004fe4000f8e02ff */
[----:B------:R-:W-:Y:S02]  /*0120*/  IMAD R17, R9, UR7, RZ ;  /* 0x0000000709117c24 */ /* 0x000fe4000f8e02ff */
[----:B------:R-:W-:Y:S02]  /*0130*/  IMAD R15, R4, UR6, R15 ;  /* 0x00000006040f7c24 */ /* 0x000fe4000f8e020f */
[----:B------:R-:W-:Y:S01]  /*0140*/  IMAD R17, R8, UR6, R17 ;  /* 0x0000000608117c24 */ /* 0x000fe2000f8e0211 */
[----:B------:R-:W-:Y:S06]  /*0150*/  @P0 EXIT ;  /* 0x000000000000094d */ /* 0x000fec0003800000 */
[----:B------:R-:W5:Y:S04]  /*0160*/  LDG.E.64 R6, desc[UR4][R6.64] ;  /* 0x0000000406067981 */ /* 0x000f68000c1e1b00 */
[----:B------:R-:W5:Y:S01]  /*0170*/  LDG.E.64 R2, desc[UR4][R2.64] ;  /* 0x0000000402027981 */ /* 0x000f62000c1e1b00 */
[----:B------:R-:W-:Y:S01]  /*0180*/  IMAD.WIDE.U32 R8, R8, UR7, RZ ;  /* 0x0000000708087c25 */ /* 0x000fe2000f8e00ff */
[----:B------:R-:W-:Y:S01]  /*0190*/  BSSY.RECONVERGENT B0, `(.L_x_0) ;  /* 0x0000015000007945 */ /* 0x000fe20003800200 */
[----:B------:R-:W0:Y:S02]  /*01a0*/  LDCU UR6, c[0x0][0x360] ;  /* 0x00006c00ff0677ac */ /* 0x000e240008000800 */
[----:B------:R-:W-:Y:S01]  /*01b0*/  IMAD.WIDE.U32 R4, R4, UR7, RZ ;  /* 0x0000000704047c25 */ /* 0x000fe2000f8e00ff */
[----:B------:R-:W-:-:S03]  /*01c0*/  IADD3 R10, PT, PT, R9, R17, RZ ;  /* 0x00000011090a7210 */ /* 0x000fc60007ffe0ff */
[----:B------:R-:W-:Y:S02]  /*01d0*/  IMAD.MOV.U32 R11, RZ, RZ, R0 ;  /* 0x000000ffff0b7224 */ /* 0x000fe400078e0000 */
[----:B------:R-:W-:Y:S02]  /*01e0*/  IMAD.IADD R0, R5, 0x1, R15 ;  /* 0x0000000105007824 */ /* 0x000fe400078e020f */
[----:B------:R-:W-:-:S07]  /*01f0*/  IMAD.MOV.U32 R17, RZ, RZ, R11 ;  /* 0x000000ffff117224 */ /* 0x000fce00078e000b */
.L_x_1:
[----:B-1----:R-:W-:Y:S02]  /*0200*/  SHF.R.S32.HI R15, RZ, 0x1f, R17 ;  /* 0x0000001fff0f7819 */ /* 0x002fe40000011411 */
[----:B------:R-:W-:-:S05]  /*0210*/  IADD3 R13, P0, PT, R17, R4, RZ ;  /* 0x00000004110d7210 */ /* 0x000fca0007f1e0ff */
[----:B------:R-:W-:Y:S01]  /*0220*/  IMAD.X R14, R15, 0x1, R0, P0 ;  /* 0x000000010f0e7824 */ /* 0x000fe200000e0600 */
[----:B-----5:R-:W-:-:S04]  /*0230*/  LEA R12, P0, R13, R6, 0x1 ;  /* 0x000000060d0c7211 */ /* 0x020fc800078008ff */
[----:B------:R-:W-:-:S06]  /*0240*/  LEA.HI.X R13, R13, R7, R14, 0x1, P0 ;  /* 0x000000070d0d7211 */ /* 0x000fcc00000f0c0e */
[----:B------:R-:W2:Y:S01]  /*0250*/  LD.E.U16 R13, desc[UR4][R12.64] ;  /* 0x000000040c0d7980 */ /* 0x000ea2000c101500 */
[C---:B------:R-:W-:Y:S01]  /*0260*/  IADD3 R19, P0, PT, R17.reuse, R8, RZ ;  /* 0x0000000811137210 */ /* 0x040fe20007f1e0ff */
[----:B0-----:R-:W-:-:S03]  /*0270*/  VIADD R17, R17, UR6 ;  /* 0x0000000611117c36 */ /* 0x001fc60008000000 */
[----:B------:R-:W-:Y:S02]  /*0280*/  IADD3.X R15, PT, PT, R15, R10, RZ, P0, !PT ;  /* 0x0000000a0f0f7210 */ /* 0x000fe400007fe4ff */
[----:B------:R-:W-:-:S04]  /*0290*/  LEA R14, P0, R19, R6, 0x1 ;  /* 0x00000006130e7211 */ /* 0x000fc800078008ff */
[----:B------:R-:W-:Y:S02]  /*02a0*/  LEA.HI.X R15, R19, R7, R15, 0x1, P0 ;  /* 0x00000007130f7211 */ /* 0x000fe400000f0c0f */
[----:B------:R-:W-:-:S03]  /*02b0*/  ISETP.GE.AND P0, PT, R17, UR7, PT ;  /* 0x0000000711007c0c */ /* 0x000fc6000bf06270 */
[----:B--2---:R1:W-:Y:S10]  /*02c0*/  ST.E.U16 desc[UR4][R14.64], R13 ;  /* 0x0000000d0e007985 */ /* 0x0043f4000c101504 */
[----:B------:R-:W-:Y:S05]  /*02d0*/  @!P0 BRA `(.L_x_1) ;  /* 0xfffffffc00c88947 */ /* 0x000fea000383ffff */
[----:B------:R-:W-:Y:S05]  /*02e0*/  BSYNC.RECONVERGENT B0 ;  /* 0x0000000000007941 */ /* 0x000fea0003800200 */
.L_x_0:
[----:B01----:R-:W-:Y:S02]  /*02f0*/  SHF.R.S32.HI R13, RZ, 0x1f, R11 ;  /* 0x0000001fff0d7819 */ /* 0x003fe4000001140b */
[----:B------:R-:W-:-:S05]  /*0300*/  IADD3 R7, P0, PT, R11, R4, RZ ;  /* 0x000000040b077210 */ /* 0x000fca0007f1e0ff */
[----:B------:R-:W-:Y:S01]  /*0310*/  IMAD.X R12, R13, 0x1, R0, P0 ;  /* 0x000000010d0c7824 */ /* 0x000fe200000e0600 */
[----:B------:R-:W-:-:S04]  /*0320*/  LEA R6, P0, R7, R2, 0x1 ;  /* 0x0000000207067211 */ /* 0x000fc800078008ff */
[----:B------:R-:W-:-:S06]  /*0330*/  LEA.HI.X R7, R7, R3, R12, 0x1, P0 ;  /* 0x0000000307077211 */ /* 0x000fcc00000f0c0c */
[----:B------:R-:W2:Y:S01]  /*0340*/  LD.E.U16 R7, desc[UR4][R6.64] ;  /* 0x0000000406077980 */ /* 0x000ea2000c101500 */
[C---:B------:R-:W-:Y:S01]  /*0350*/  IADD3 R15, P0, PT, R11.reuse, R8, RZ ;  /* 0x000000080b0f7210 */ /* 0x040fe20007f1e0ff */
[----:B------:R-:W-:-:S03]  /*0360*/  VIADD R11, R11, UR6 ;  /* 0x000000060b0b7c36 */ /* 0x000fc60008000000 */
[----:B------:R-:W-:Y:S02]  /*0370*/  IADD3.X R13, PT, PT, R13, R10, RZ, P0, !PT ;  /* 0x0000000a0d0d7210 */ /* 0x000fe400007fe4ff */
[----:B------:R-:W-:-:S04]  /*0380*/  LEA R12, P0, R15, R2, 0x1 ;  /* 0x000000020f0c7211 */ /* 0x000fc800078008ff */
[----:B------:R-:W-:Y:S02]  /*0390*/  LEA.HI.X R13, R15, R3, R13, 0x1, P0 ;  /* 0x000000030f0d7211 */ /* 0x000fe400000f0c0d */
[----:B------:R-:W-:-:S03]  /*03a0*/  ISETP.GE.AND P0, PT, R11, UR7, PT ;  /* 0x000000070b007c0c */ /* 0x000fc6000bf06270 */
[----:B--2---:R0:W-:Y:S10]  /*03b0*/  ST.E.U16 desc[UR4][R12.64], R7 ;  /* 0x000000070c007985 */ /* 0x0041f4000c101504 */
[----:B------:R-:W-:Y:S05]  /*03c0*/  @!P0 BRA `(.L_x_0) ;  /* 0xfffffffc00c88947 */ /* 0x000fea000383ffff */
[----:B------:R-:W-:Y:S05]  /*03d0*/  EXIT ;  /* 0x000000000000794d */ /* 0x000fea0003800000 */
.L_x_2:
[----:B------:R-:W-:-:S00]  /*03e0*/  BRA `(.L_x_2) ;  /* 0xfffffffc00fc7947 */ /* 0x000fc0000383ffff */
[----:B------:R-:W-:-:S00]  /*03f0*/  NOP ;  /* 0x0000000000007918 */ /* 0x000fc00000000000 */
        /* <DEDUP_REMOVED lines=8> */
.L_x_9:


//--------------------- .text.copy_blocks_kernel_f16 --------------------------
	.section	.text.copy_blocks_kernel_f16,"ax",@progbits
	.align	128
        .global         copy_blocks_kernel_f16
        .type           copy_blocks_kernel_f16,@function
        .size           copy_blocks_kernel_f16,(.L_x_10 - copy_blocks_kernel_f16)
        .other          copy_blocks_kernel_f16,@"STO_CUDA_ENTRY STV_DEFAULT"
copy_blocks_kernel_f16:
.text.copy_blocks_kernel_f16:
        /* <DEDUP_REMOVED lines=32> */
.L_x_4:
        /* <DEDUP_REMOVED lines=15> */
.L_x_3:
        /* <DEDUP_REMOVED lines=15> */
.L_x_5:
        /* <DEDUP_REMOVED lines=10> */
.L_x_10:


//--------------------- .text.copy_blocks_kernel_f32 --------------------------
	.section	.text.copy_blocks_kernel_f32,"ax",@progbits
	.align	128
        .global         copy_blocks_kernel_f32
        .type           copy_blocks_kernel_f32,@function
        .size           copy_blocks_kernel_f32,(.L_x_11 - copy_blocks_kernel_f32)
        .other          copy_blocks_kernel_f32,@"STO_CUDA_ENTRY STV_DEFAULT"
copy_blocks_kernel_f32:
.text.copy_blocks_kernel_f32:
        /* <DEDUP_REMOVED lines=32> */
.L_x_7:
[----:B-1----:R-:W-:Y:S02]  /*0200*/  SHF.R.S32.HI R15, RZ, 0x1f, R17 ;  /* 0x0000001fff0f7819 */ /* 0x002fe40000011411 */
[----:B------:R-:W-:-:S05]  /*0210*/  IADD3 R13, P0, PT, R17, R4, RZ ;  /* 0x00000004110d7210 */ /* 0x000fca0007f1e0ff */
[----:B------:R-:W-:Y:S01]  /*0220*/  IMAD.X R14, R15, 0x1, R0, P0 ;  /* 0x000000010f0e7824 */ /* 0x000fe200000e0600 */
[----:B-----5:R-:W-:-:S04]  /*0230*/  LEA R12, P0, R13, R6, 0x2 ;  /* 0x000000060d0c7211 */ /* 0x020fc800078010ff */
[----:B------:R-:W-:-:S06]  /*0240*/  LEA.HI.X R13, R13, R7, R14, 0x2, P0 ;  /* 0x000000070d0d7211 */ /* 0x000fcc00000f140e */
[----:B------:R-:W2:Y:S01]  /*0250*/  LD.E R13, desc[UR4][R12.64] ;  /* 0x000000040c0d7980 */ /* 0x000ea2000c101900 */
[C---:B------:R-:W-:Y:S01]  /*0260*/  IADD3 R19, P0, PT, R17.reuse, R8, RZ ;  /* 0x0000000811137210 */ /* 0x040fe20007f1e0ff */
[----:B0-----:R-:W-:-:S03]  /*0270*/  VIADD R17, R17, UR6 ;  /* 0x0000000611117c36 */ /* 0x001fc60008000000 */
[----:B------:R-:W-:Y:S02]  /*0280*/  IADD3.X R15, PT, PT, R15, R10, RZ, P0, !PT ;  /* 0x0000000a0f0f7210 */ /* 0x000fe400007fe4ff */
[----:B------:R-:W-:-:S04]  /*0290*/  LEA R14, P0, R19, R6, 0x2 ;  /* 0x00000006130e7211 */ /* 0x000fc800078010ff */
[----:B------:R-:W-:Y:S02]  /*02a0*/  LEA.HI.X R15, R19, R7, R15, 0x2, P0 ;  /* 0x00000007130f7211 */ /* 0x000fe400000f140f */
[----:B------:R-:W-:-:S03]  /*02b0*/  ISETP.GE.AND P0, PT, R17, UR7, PT ;  /* 0x0000000711007c0c */ /* 0x000fc6000bf06270 */
[----:B--2---:R1:W-:Y:S10]  /*02c0*/  ST.E desc[UR4][R14.64], R13 ;  /* 0x0000000d0e007985 */ /* 0x0043f4000c101904 */
[----:B------:R-:W-:Y:S05]  /*02d0*/  @!P0 BRA `(.L_x_7) ;  /* 0xfffffffc00c88947 */ /* 0x000fea000383ffff */
[----:B------:R-:W-:Y:S05]  /*02e0*/  BSYNC.RECONVERGENT B0 ;  /* 0x0000000000007941 */ /* 0x000fea0003800200 */
.L_x_6:
[----:B01----:R-:W-:Y:S02]  /*02f0*/  SHF.R.S32.HI R13, RZ, 0x1f, R11 ;  /* 0x0000001fff0d7819 */ /* 0x003fe4000001140b */
[----:B------:R-:W-:-:S05]  /*0300*/  IADD3 R7, P0, PT, R11, R4, RZ ;  /* 0x000000040b077210 */ /* 0x000fca0007f1e0ff */
[----:B------:R-:W-:Y:S01]  /*0310*/  IMAD.X R12, R13, 0x1, R0, P0 ;  /* 0x000000010d0c7824 */ /* 0x000fe200000e0600 */
[----:B------:R-:W-:-:S04]  /*0320*/  LEA R6, P0, R7, R2, 0x2 ;  /* 0x0000000207067211 */ /* 0x000fc800078010ff */
[----:B------:R-:W-:-:S06]  /*0330*/  LEA.HI.X R7, R7, R3, R12, 0x2, P0 ;  /* 0x0000000307077211 */ /* 0x000fcc00000f140c */
[----:B------:R-:W2:Y:S01]  /*0340*/  LD.E R7, desc[UR4][R6.64] ;  /* 0x0000000406077980 */ /* 0x000ea2000c101900 */
[C---:B------:R-:W-:Y:S01]  /*0350*/  IADD3 R15, P0, PT, R11.reuse, R8, RZ ;  /* 0x000000080b0f7210 */ /* 0x040fe20007f1e0ff */
[----:B------:R-:W-:-:S03]  /*0360*/  VIADD R11, R11, UR6 ;  /* 0x000000060b0b7c36 */ /* 0x000fc60008000000 */
[----:B------:R-:W-:Y:S02]  /*0370*/  IADD3.X R13, PT, PT, R13, R10, RZ, P0, !PT ;  /* 0x0000000a0d0d7210 */ /* 0x000fe400007fe4ff */
[----:B------:R-:W-:-:S04]  /*0380*/  LEA R12, P0, R15, R2, 0x2 ;  /* 0x000000020f0c7211 */ /* 0x000fc800078010ff */
[----:B------:R-:W-:Y:S02]  /*0390*/  LEA.HI.X R13, R15, R3, R13, 0x2, P0 ;  /* 0x000000030f0d7211 */ /* 0x000fe400000f140d */
[----:B------:R-:W-:-:S03]  /*03a0*/  ISETP.GE.AND P0, PT, R11, UR7, PT ;  /* 0x000000070b007c0c */ /* 0x000fc6000bf06270 */
[----:B--2---:R0:W-:Y:S10]  /*03b0*/  ST.E desc[UR4][R12.64], R7 ;  /* 0x000000070c007985 */ /* 0x0041f4000c101904 */
[----:B------:R-:W-:Y:S05]  /*03c0*/  @!P0 BRA `(.L_x_6) ;  /* 0xfffffffc00c88947 */ /* 0x000fea000383ffff */
[----:B------:R-:W-:Y:S05]  /*03d0*/  EXIT ;  /* 0x000000000000794d */ /* 0x000fea0003800000 */
.L_x_8:
        /* <DEDUP_REMOVED lines=10> */
.L_x_11:


//--------------------- .nv.shared.reserved.0     --------------------------
	.section	.nv.shared.reserved.0,"aw",@nobits
	.weak		__nv_reservedSMEM_offset_0_alias
	.size		__nv_reservedSMEM_offset_0_alias, 0, 64
	.other		__nv_reservedSMEM_offset_0_alias,@"STO_CUDA_RESERVED_SHARED STV_DEFAULT"
__nv_reservedSMEM_offset_0_alias:
	.zero		0
	.zero		64


//--------------------- .nv.constant0.copy_blocks_kernel_bf16 --------------------------
	.section	.nv.constant0.copy_blocks_kernel_bf16,"a",@progbits
	.sectionflags	@""
	.align	4
.nv.constant0.copy_blocks_kernel_bf16:
	.zero		924


//--------------------- .nv.constant0.copy_blocks_kernel_f16 --------------------------
	.section	.nv.constant0.copy_blocks_kernel_f16,"a",@progbits
	.sectionflags	@""
	.align	4
.nv.constant0.copy_blocks_kernel_f16:
	.zero		924


//--------------------- .nv.constant0.copy_blocks_kernel_f32 --------------------------
	.section	.nv.constant0.copy_blocks_kernel_f32,"a",@progbits
	.sectionflags	@""
	.align	4
.nv.constant0.copy_blocks_kernel_f32:
	.zero		924


//--------------------- SYMBOLS --------------------------

	.type		.nv.reservedSmem.offset0,@object
	.size		.nv.reservedSmem.offset0,0x4
